//
// Generated by NVIDIA NVVM Compiler
//
// Compiler Build ID: CL-36424714
// Cuda compilation tools, release 13.0, V13.0.88
// Based on NVVM 20.0.0
//

.version 9.0
.target sm_100
.address_size 64

	// .globl	_Z9transposePfS_

.visible .entry _Z9transposePfS_(
	.param .u64 .ptr .align 1 _Z9transposePfS__param_0,
	.param .u64 .ptr .align 1 _Z9transposePfS__param_1
)
{
	.reg .b32 	%r<5>;
	.reg .b32 	%f<2>;
	.reg .b64 	%rd<9>;

	ld.param.u64 	%rd1, [_Z9transposePfS__param_0];
	ld.param.u64 	%rd2, [_Z9transposePfS__param_1];
	cvta.to.global.u64 	%rd3, %rd2;
	cvta.to.global.u64 	%rd4, %rd1;
	mov.u32 	%r1, %tid.x;
	mov.u32 	%r2, %ctaid.x;
	mad.lo.s32 	%r3, %r1, 5, %r2;
	mul.wide.u32 	%rd5, %r3, 4;
	add.s64 	%rd6, %rd4, %rd5;
	ld.global.f32 	%f1, [%rd6];
	mad.lo.s32 	%r4, %r2, 5, %r1;
	mul.wide.u32 	%rd7, %r4, 4;
	add.s64 	%rd8, %rd3, %rd7;
	st.global.f32 	[%rd8], %f1;
	ret;

}


// ===== COMPILED SASS (sm_100) =====

	.target	sm_100

	.elftype	@"ET_EXEC"


//--------------------- .note.nv.tkinfo           --------------------------
	.section	.note.nv.tkinfo,"",@"SHT_NOTE"
	.sectionflags	@"SHF_NOTE_NV_TKINFO"
	.tkinfo
        /*0018*/ 	.word	0x00000002
        /*0030*/ 	.string	""
        /*0030*/ 	.string	"ptxas"
        /*0030*/ 	.string	"Cuda compilation tools, release 13.0, V13.0.88"
        /*0030*/ 	.string	"Build cuda_13.0.r13.0/compiler.36424714_0"
        /*0030*/ 	.string	"-arch sm_100 -m 64 "



//--------------------- .note.nv.cuinfo           --------------------------
	.section	.note.nv.cuinfo,"",@"SHT_NOTE"
	.sectionflags	@"SHF_NOTE_NV_CUINFO"
        /*0018*/ 	.short	0x0002
        /*001a*/ 	.short	0x0064
        /*001c*/ 	.short	0x0082
	.zero		2


//--------------------- .nv.info                  --------------------------
	.section	.nv.info,"",@"SHT_CUDA_INFO"
	.align	4


	//----- nvinfo : EIATTR_REGCOUNT
	.align		4
        /*0000*/ 	.byte	0x04, 0x2f
        /*0002*/ 	.short	(.L_1 - .L_0)
	.align		4
.L_0:
        /*0004*/ 	.word	index@(_Z9transposePfS_)
        /*0008*/ 	.word	0x0000000a


	//----- nvinfo : EIATTR_FRAME_SIZE
	.align		4
.L_1:
        /*000c*/ 	.byte	0x04, 0x11
        /*000e*/ 	.short	(.L_3 - .L_2)
	.align		4
.L_2:
        /*0010*/ 	.word	index@(_Z9transposePfS_)
        /*0014*/ 	.word	0x00000000


	//----- nvinfo : EIATTR_MIN_STACK_SIZE
	.align		4
.L_3:
        /*0018*/ 	.byte	0x04, 0x12
        /*001a*/ 	.short	(.L_5 - .L_4)
	.align		4
.L_4:
        /*001c*/ 	.word	index@(_Z9transposePfS_)
        /*0020*/ 	.word	0x00000000
.L_5:


//--------------------- .nv.compat                --------------------------
	.section	.nv.compat,"",@"SHT_CUDA_COMPAT_INFO"
	.align	4
        /*0000*/ 	.byte	0x02, 0x09, 0x00, 0x00, 0x02, 0x02, 0x01, 0x00, 0x02, 0x05, 0x05, 0x00, 0x03, 0x07, 0x01, 0x01
        /*0010*/ 	.byte	0x02, 0x03, 0x00, 0x00, 0x02, 0x06, 0x01, 0x00, 0x04, 0x0b, 0x08, 0x00, 0x09, 0x00, 0x00, 0x00
        /*0020*/ 	.byte	0x00, 0x00, 0x00, 0x00


//--------------------- .nv.info._Z9transposePfS_ --------------------------
	.section	.nv.info._Z9transposePfS_,"",@"SHT_CUDA_INFO"
	.sectionflags	@""
	.align	4


	//----- nvinfo : EIATTR_CUDA_API_VERSION
	.align		4
        /*0000*/ 	.byte	0x04, 0x37
        /*0002*/ 	.short	(.L_7 - .L_6)
.L_6:
        /*0004*/ 	.word	0x00000082


	//----- nvinfo : EIATTR_KPARAM_INFO
	.align		4
.L_7:
        /*0008*/ 	.byte	0x04, 0x17
        /*000a*/ 	.short	(.L_9 - .L_8)
.L_8:
        /*000c*/ 	.word	0x00000000
        /*0010*/ 	.short	0x0001
        /*0012*/ 	.short	0x0008
        /*0014*/ 	.byte	0x00, 0xf5, 0x21, 0x00


	//----- nvinfo : EIATTR_KPARAM_INFO
	.align		4
.L_9:
        /*0018*/ 	.byte	0x04, 0x17
        /*001a*/ 	.short	(.L_11 - .L_10)
.L_10:
        /*001c*/ 	.word	0x00000000
        /*0020*/ 	.short	0x0000
        /*0022*/ 	.short	0x0000
        /*0024*/ 	.byte	0x00, 0xf5, 0x21, 0x00


	//----- nvinfo : EIATTR_SPARSE_MMA_MASK
	.align		4
.L_11:
        /*0028*/ 	.byte	0x03, 0x50
        /*002a*/ 	.short	0x0000


	//----- nvinfo : EIATTR_MAXREG_COUNT
	.align		4
        /*002c*/ 	.byte	0x03, 0x1b
        /*002e*/ 	.short	0x00ff


	//----- nvinfo : EIATTR_MERCURY_ISA_VERSION
	.align		4
        /*0030*/ 	.byte	0x03, 0x5f
        /*0032*/ 	.short	0x0101


	//----- nvinfo : EIATTR_VRC_CTA_INIT_COUNT
	.align		4
        /*0034*/ 	.byte	0x02, 0x4a
	.zero		1
	.zero		1


	//----- nvinfo : EIATTR_EXIT_INSTR_OFFSETS
	.align		4
        /*0038*/ 	.byte	0x04, 0x1c
        /*003a*/ 	.short	(.L_13 - .L_12)


	//   ....[0]....
.L_12:
        /*003c*/ 	.word	0x000000c0


	//----- nvinfo : EIATTR_CBANK_PARAM_SIZE
	.align		4
.L_13:
        /*0040*/ 	.byte	0x03, 0x19
        /*0042*/ 	.short	0x0010


	//----- nvinfo : EIATTR_PARAM_CBANK
	.align		4
        /*0044*/ 	.byte	0x04, 0x0a
        /*0046*/ 	.short	(.L_15 - .L_14)
	.align		4
.L_14:
        /*0048*/ 	.word	index@(.nv.constant0._Z9transposePfS_)
        /*004c*/ 	.short	0x0380
        /*004e*/ 	.short	0x0010


	//----- nvinfo : EIATTR_SW_WAR
	.align		4
.L_15:
        /*0050*/ 	.byte	0x04, 0x36
        /*0052*/ 	.short	(.L_17 - .L_16)
.L_16:
        /*0054*/ 	.word	0x00000008
.L_17:


//--------------------- .nv.callgraph             --------------------------
	.section	.nv.callgraph,"",@"SHT_CUDA_CALLGRAPH"
	.align	4
	.sectionentsize	8
	.align		4
        /*0000*/ 	.word	0x00000000
	.align		4
        /*0004*/ 	.word	0xffffffff
	.align		4
        /*0008*/ 	.word	0x00000000
	.align		4
        /*000c*/ 	.word	0xfffffffe
	.align		4
        /*0010*/ 	.word	0x00000000
	.align		4
        /*0014*/ 	.word	0xfffffffd
	.align		4
        /*0018*/ 	.word	0x00000000
	.align		4
        /*001c*/ 	.word	0xfffffffc


//--------------------- .text._Z9transposePfS_    --------------------------
	.section	.text._Z9transposePfS_,"ax",@progbits
	.align	128
        .global         _Z9transposePfS_
        .type           _Z9transposePfS_,@function
        .size           _Z9transposePfS_,(.L_x_1 - _Z9transposePfS_)
        .other          _Z9transposePfS_,@"STO_CUDA_ENTRY STV_DEFAULT"
_Z9transposePfS_:
.text._Z9transposePfS_:
[----:B------:R-:W-:Y:S01]  /*0000*/  LDC R1, c[0x0][0x37c] ;  /* 0x0000df00ff017b82 */ /* 0x000fe20000000800 */
[----:B------:R-:W0:Y:S07]  /*0010*/  S2R R7, SR_TID.X ;  /* 0x0000000000077919 */ /* 0x000e2e0000002100 */
[----:B------:R-:W1:Y:S01]  /*0020*/  LDC.64 R2, c[0x0][0x380] ;  /* 0x0000e000ff027b82 */ /* 0x000e620000000a00 */
[----:B------:R-:W2:Y:S01]  /*0030*/  LDCU.64 UR4, c[0x0][0x358] ;  /* 0x00006b00ff0477ac */ /* 0x000ea20008000a00 */
[----:B------:R-:W0:Y:S02]  /*0040*/  S2R R0, SR_CTAID.X ;  /* 0x0000000000007919 */ /* 0x000e240000002500 */
[----:B0-----:R-:W-:-:S04]  /*0050*/  IMAD R5, R7, 0x5, R0 ;  /* 0x0000000507057824 */ /* 0x001fc800078e0200 */
[----:B-1----:R-:W-:Y:S02]  /*0060*/  IMAD.WIDE.U32 R2, R5, 0x4, R2 ;  /* 0x0000000405027825 */ /* 0x002fe400078e0002 */
[----:B------:R-:W0:Y:S04]  /*0070*/  LDC.64 R4, c[0x0][0x388] ;  /* 0x0000e200ff047b82 */ /* 0x000e280000000a00 */
[----:B--2---:R-:W2:Y:S01]  /*0080*/  LDG.E R3, desc[UR4][R2.64] ;  /* 0x0000000402037981 */ /* 0x004ea2000c1e1900 */
[----:B------:R-:W-:-:S04]  /*0090*/  IMAD R7, R0, 0x5, R7 ;  /* 0x0000000500077824 */ /* 0x000fc800078e0207 */
[----:B0-----:R-:W-:-:S05]  /*00a0*/  IMAD.WIDE.U32 R4, R7, 0x4, R4 ;  /* 0x0000000407047825 */ /* 0x001fca00078e0004 */
[----:B--2---:R-:W-:Y:S01]  /*00b0*/  STG.E desc[UR4][R4.64], R3 ;  /* 0x0000000304007986 */ /* 0x004fe2000c101904 */
[----:B------:R-:W-:Y:S05]  /*00c0*/  EXIT ;  /* 0x000000000000794d */ /* 0x000fea0003800000 */
.L_x_0:
[----:B------:R-:W-:-:S00]  /*00d0*/  BRA `(.L_x_0) ;  /* 0xfffffffc00fc7947 */ /* 0x000fc0000383ffff */
[----:B------:R-:W-:-:S00]  /*00e0*/  NOP ;  /* 0x0000000000007918 */ /* 0x000fc00000000000 */
        /* <DEDUP_REMOVED lines=9> */
.L_x_1:


//--------------------- .nv.shared.reserved.0     --------------------------
	.section	.nv.shared.reserved.0,"aw",@nobits
	.weak		__nv_reservedSMEM_offset_0_alias
	.size		__nv_reservedSMEM_offset_0_alias, 0, 64
	.other		__nv_reservedSMEM_offset_0_alias,@"STO_CUDA_RESERVED_SHARED STV_DEFAULT"
__nv_reservedSMEM_offset_0_alias:
	.zero		0
	.zero		64


//--------------------- .nv.constant0._Z9transposePfS_ --------------------------
	.section	.nv.constant0._Z9transposePfS_,"a",@progbits
	.sectionflags	@""
	.align	4
.nv.constant0._Z9transposePfS_:
	.zero		912


//--------------------- SYMBOLS --------------------------

	.type		.nv.reservedSmem.offset0,@object
	.size		.nv.reservedSmem.offset0,0x4
